//
// Generated by NVIDIA NVVM Compiler
//
// Compiler Build ID: CL-36424714
// Cuda compilation tools, release 13.0, V13.0.88
// Based on NVVM 20.0.0
//

.version 9.0
.target sm_100
.address_size 64

	// .globl	_Z11print_hellov
.extern .func  (.param .b32 func_retval0) vprintf
(
	.param .b64 vprintf_param_0,
	.param .b64 vprintf_param_1
)
;
.global .align 1 .b8 $str[10] = {72, 101, 108, 108, 111, 32, 67, 117, 10};

.visible .entry _Z11print_hellov()
{
	.reg .b32 	%r<3>;
	.reg .b64 	%rd<3>;

	mov.u64 	%rd1, $str;
	cvta.global.u64 	%rd2, %rd1;
	{ // callseq 0, 0
	.param .b64 param0;
	st.param.b64 	[param0], %rd2;
	.param .b64 param1;
	st.param.b64 	[param1], 0;
	.param .b32 retval0;
	call.uni (retval0), 
	vprintf, 
	(
	param0, 
	param1
	);
	ld.param.b32 	%r1, [retval0];
	} // callseq 0
	ret;

}


// ===== COMPILED SASS (sm_100) =====

	.target	sm_100

	.elftype	@"ET_EXEC"


//--------------------- .note.nv.tkinfo           --------------------------
	.section	.note.nv.tkinfo,"",@"SHT_NOTE"
	.sectionflags	@"SHF_NOTE_NV_TKINFO"
	.tkinfo
        /*0018*/ 	.word	0x00000002
        /*0030*/ 	.string	""
        /*0030*/ 	.string	"ptxas"
        /*0030*/ 	.string	"Cuda compilation tools, release 13.0, V13.0.88"
        /*0030*/ 	.string	"Build cuda_13.0.r13.0/compiler.36424714_0"
        /*0030*/ 	.string	"-arch sm_100 -m 64 "



//--------------------- .note.nv.cuinfo           --------------------------
	.section	.note.nv.cuinfo,"",@"SHT_NOTE"
	.sectionflags	@"SHF_NOTE_NV_CUINFO"
        /*0018*/ 	.short	0x0002
        /*001a*/ 	.short	0x0064
        /*001c*/ 	.short	0x0082
	.zero		2


//--------------------- .nv.info                  --------------------------
	.section	.nv.info,"",@"SHT_CUDA_INFO"
	.align	4


	//----- nvinfo : EIATTR_REGCOUNT
	.align		4
        /*0000*/ 	.byte	0x04, 0x2f
        /*0002*/ 	.short	(.L_2 - .L_1)
	.align		4
.L_1:
        /*0004*/ 	.word	index@(_Z11print_hellov)
        /*0008*/ 	.word	0x00000018


	//----- nvinfo : EIATTR_FRAME_SIZE
	.align		4
.L_2:
        /*000c*/ 	.byte	0x04, 0x11
        /*000e*/ 	.short	(.L_4 - .L_3)
	.align		4
.L_3:
        /*0010*/ 	.word	index@(_Z11print_hellov)
        /*0014*/ 	.word	0x00000000


	//----- nvinfo : EIATTR_MIN_STACK_SIZE
	.align		4
.L_4:
        /*0018*/ 	.byte	0x04, 0x12
        /*001a*/ 	.short	(.L_6 - .L_5)
	.align		4
.L_5:
        /*001c*/ 	.word	index@(_Z11print_hellov)
        /*0020*/ 	.word	0x00000000
.L_6:


//--------------------- .nv.compat                --------------------------
	.section	.nv.compat,"",@"SHT_CUDA_COMPAT_INFO"
	.align	4
        /*0000*/ 	.byte	0x02, 0x09, 0x00, 0x00, 0x02, 0x02, 0x01, 0x00, 0x02, 0x05, 0x05, 0x00, 0x03, 0x07, 0x01, 0x01
        /*0010*/ 	.byte	0x02, 0x03, 0x00, 0x00, 0x02, 0x06, 0x01, 0x00, 0x04, 0x0b, 0x08, 0x00, 0x09, 0x00, 0x00, 0x00
        /*0020*/ 	.byte	0x00, 0x00, 0x00, 0x00


//--------------------- .nv.info._Z11print_hellov --------------------------
	.section	.nv.info._Z11print_hellov,"",@"SHT_CUDA_INFO"
	.sectionflags	@""
	.align	4


	//----- nvinfo : EIATTR_CUDA_API_VERSION
	.align		4
        /*0000*/ 	.byte	0x04, 0x37
        /*0002*/ 	.short	(.L_8 - .L_7)
.L_7:
        /*0004*/ 	.word	0x00000082


	//----- nvinfo : EIATTR_SPARSE_MMA_MASK
	.align		4
.L_8:
        /*0008*/ 	.byte	0x03, 0x50
        /*000a*/ 	.short	0x0000


	//----- nvinfo : EIATTR_MAXREG_COUNT
	.align		4
        /*000c*/ 	.byte	0x03, 0x1b
        /*000e*/ 	.short	0x00ff


	//----- nvinfo : EIATTR_EXTERNS
	.align		4
        /*0010*/ 	.byte	0x04, 0x0f
        /*0012*/ 	.short	(.L_10 - .L_9)


	//   ....[0]....
	.align		4
.L_9:
        /*0014*/ 	.word	index@(vprintf)


	//----- nvinfo : EIATTR_MERCURY_ISA_VERSION
	.align		4
.L_10:
        /*0018*/ 	.byte	0x03, 0x5f
        /*001a*/ 	.short	0x0101


	//----- nvinfo : EIATTR_VRC_CTA_INIT_COUNT
	.align		4
        /*001c*/ 	.byte	0x02, 0x4a
	.zero		1
	.zero		1


	//----- nvinfo : EIATTR_SYSCALL_OFFSETS
	.align		4
        /*0020*/ 	.byte	0x04, 0x46
        /*0022*/ 	.short	(.L_12 - .L_11)


	//   ....[0]....
.L_11:
        /*0024*/ 	.word	0x00000080


	//----- nvinfo : EIATTR_EXIT_INSTR_OFFSETS
	.align		4
.L_12:
        /*0028*/ 	.byte	0x04, 0x1c
        /*002a*/ 	.short	(.L_14 - .L_13)


	//   ....[0]....
.L_13:
        /*002c*/ 	.word	0x00000090


	//----- nvinfo : EIATTR_SW_WAR
	.align		4
.L_14:
        /*0030*/ 	.byte	0x04, 0x36
        /*0032*/ 	.short	(.L_16 - .L_15)
.L_15:
        /*0034*/ 	.word	0x00000008
.L_16:


//--------------------- .nv.callgraph             --------------------------
	.section	.nv.callgraph,"",@"SHT_CUDA_CALLGRAPH"
	.align	4
	.sectionentsize	8
	.align		4
        /*0000*/ 	.word	0x00000000
	.align		4
        /*0004*/ 	.word	0xffffffff
	.align		4
        /*0008*/ 	.word	index@(_Z11print_hellov)
	.align		4
        /*000c*/ 	.word	index@(vprintf)
	.align		4
        /*0010*/ 	.word	0x00000000
	.align		4
        /*0014*/ 	.word	0xfffffffe
	.align		4
        /*0018*/ 	.word	0x00000000
	.align		4
        /*001c*/ 	.word	0xfffffffd
	.align		4
        /*0020*/ 	.word	0x00000000
	.align		4
        /*0024*/ 	.word	0xfffffffc


//--------------------- .nv.constant4             --------------------------
	.section	.nv.constant4,"a",@progbits
	.align	8
	.align		8
.nv.constant4:
        /*0000*/ 	.dword	vprintf
	.align		8
        /*0008*/ 	.dword	$str


//--------------------- .text._Z11print_hellov    --------------------------
	.section	.text._Z11print_hellov,"ax",@progbits
	.align	128
        .global         _Z11print_hellov
        .type           _Z11print_hellov,@function
        .size           _Z11print_hellov,(.L_x_2 - _Z11print_hellov)
        .other          _Z11print_hellov,@"STO_CUDA_ENTRY STV_DEFAULT"
_Z11print_hellov:
.text._Z11print_hellov:
[----:B------:R-:W0:Y:S01]  /*0000*/  LDC R1, c[0x0][0x37c] ;  /* 0x0000df00ff017b82 */ /* 0x000e220000000800 */
[----:B------:R-:W-:Y:S01]  /*0010*/  MOV R0, 0x0 ;  /* 0x0000000000007802 */ /* 0x000fe20000000f00 */
[----:B------:R-:W1:Y:S01]  /*0020*/  LDCU.64 UR4, c[0x4][0x8] ;  /* 0x01000100ff0477ac */ /* 0x000e620008000a00 */
[----:B------:R-:W-:-:S05]  /*0030*/  CS2R R6, SRZ ;  /* 0x0000000000067805 */ /* 0x000fca000001ff00 */
[----:B------:R2:W3:Y:S01]  /*0040*/  LDC.64 R2, c[0x4][R0] ;  /* 0x0100000000027b82 */ /* 0x0004e20000000a00 */
[----:B-1----:R-:W-:Y:S02]  /*0050*/  IMAD.U32 R4, RZ, RZ, UR4 ;  /* 0x00000004ff047e24 */ /* 0x002fe4000f8e00ff */
[----:B--2---:R-:W-:-:S07]  /*0060*/  IMAD.U32 R5, RZ, RZ, UR5 ;  /* 0x00000005ff057e24 */ /* 0x004fce000f8e00ff */
[----:B------:R-:W-:-:S07]  /*0070*/  LEPC R20, `(.L_x_0) ;  /* 0x000000001014794e */ /* 0x000fce0000000000 */
[----:B0--3--:R-:W-:Y:S05]  /*0080*/  CALL.ABS.NOINC R2 ;  /* 0x0000000002007343 */ /* 0x009fea0003c00000 */
.L_x_0:
[----:B------:R-:W-:Y:S05]  /*0090*/  EXIT ;  /* 0x000000000000794d */ /* 0x000fea0003800000 */
.L_x_1:
[----:B------:R-:W-:-:S00]  /*00a0*/  BRA `(.L_x_1) ;  /* 0xfffffffc00fc7947 */ /* 0x000fc0000383ffff */
[----:B------:R-:W-:-:S00]  /*00b0*/  NOP ;  /* 0x0000000000007918 */ /* 0x000fc00000000000 */
        /* <DEDUP_REMOVED lines=12> */
.L_x_2:


//--------------------- .nv.global.init           --------------------------
	.section	.nv.global.init,"aw",@progbits
.nv.global.init:
	.type		$str,@object
	.size		$str,(.L_0 - $str)
$str:
        /*0000*/ 	.byte	0x48, 0x65, 0x6c, 0x6c, 0x6f, 0x20, 0x43, 0x75, 0x0a, 0x00
.L_0:


//--------------------- .nv.shared.reserved.0     --------------------------
	.section	.nv.shared.reserved.0,"aw",@nobits
	.weak		__nv_reservedSMEM_offset_0_alias
	.size		__nv_reservedSMEM_offset_0_alias, 0, 64
	.other		__nv_reservedSMEM_offset_0_alias,@"STO_CUDA_RESERVED_SHARED STV_DEFAULT"
__nv_reservedSMEM_offset_0_alias:
	.zero		0
	.zero		64


//--------------------- .nv.constant0._Z11print_hellov --------------------------
	.section	.nv.constant0._Z11print_hellov,"a",@progbits
	.sectionflags	@""
	.align	4
.nv.constant0._Z11print_hellov:
	.zero		896


//--------------------- SYMBOLS --------------------------

	.type		.nv.reservedSmem.offset0,@object
	.size		.nv.reservedSmem.offset0,0x4
	.type		vprintf,@function
